	.headerflags	@"EF_CUDA_TEXMODE_UNIFIED EF_CUDA_64BIT_ADDRESS EF_CUDA_ACCELERATORS EF_CUDA_SM90 EF_CUDA_VIRTUAL_SM(EF_CUDA_SM90)"
	.elftype	@"ET_EXEC"


//--------------------- .nv.info                  --------------------------
	.section	.nv.info,"",@"SHT_CUDA_INFO"
	.align	4


	//----- nvinfo : EIATTR_REGCOUNT
	.align		4
        /*0000*/ 	.byte	0x04, 0x2f
        /*0002*/ 	.short	(.L_1 - .L_0)
	.align		4
.L_0:
        /*0004*/ 	.word	index@(triton_per_fused_sum_0)
        /*0008*/ 	.word	0x0000001b


	//----- nvinfo : EIATTR_MIN_STACK_SIZE
	.align		4
.L_1:
        /*000c*/ 	.byte	0x04, 0x12
        /*000e*/ 	.short	(.L_3 - .L_2)
	.align		4
.L_2:
        /*0010*/ 	.word	index@(triton_per_fused_sum_0)
        /*0014*/ 	.word	0x00000000


	//----- nvinfo : EIATTR_FRAME_SIZE
	.align		4
.L_3:
        /*0018*/ 	.byte	0x04, 0x11
        /*001a*/ 	.short	(.L_5 - .L_4)
	.align		4
.L_4:
        /*001c*/ 	.word	index@(triton_per_fused_sum_0)
        /*0020*/ 	.word	0x00000000


	//----- nvinfo : EIATTR_MIN_STACK_SIZE
	.align		4
.L_5:
        /*0024*/ 	.byte	0x04, 0x12
        /*0026*/ 	.short	(.L_7 - .L_6)
	.align		4
.L_6:
        /*0028*/ 	.word	index@(triton_per_fused_sum_0)
        /*002c*/ 	.word	0x00000000
.L_7:


//--------------------- .nv.info.triton_per_fused_sum_0 --------------------------
	.section	.nv.info.triton_per_fused_sum_0,"",@"SHT_CUDA_INFO"
	.sectionflags	@""
	.align	4


	//----- nvinfo : EIATTR_CUDA_API_VERSION
	.align		4
        /*0000*/ 	.byte	0x04, 0x37
        /*0002*/ 	.short	(.L_9 - .L_8)
.L_8:
        /*0004*/ 	.word	0x0000007c


	//----- nvinfo : EIATTR_KPARAM_INFO
	.align		4
.L_9:
        /*0008*/ 	.byte	0x04, 0x17
        /*000a*/ 	.short	(.L_11 - .L_10)
.L_10:
        /*000c*/ 	.word	0x00000000
        /*0010*/ 	.short	0x0007
        /*0012*/ 	.short	0x0034
        /*0014*/ 	.byte	0x00, 0xf0, 0x11, 0x00


	//----- nvinfo : EIATTR_KPARAM_INFO
	.align		4
.L_11:
        /*0018*/ 	.byte	0x04, 0x17
        /*001a*/ 	.short	(.L_13 - .L_12)
.L_12:
        /*001c*/ 	.word	0x00000000
        /*0020*/ 	.short	0x0006
        /*0022*/ 	.short	0x0030
        /*0024*/ 	.byte	0x00, 0xf0, 0x11, 0x00


	//----- nvinfo : EIATTR_KPARAM_INFO
	.align		4
.L_13:
        /*0028*/ 	.byte	0x04, 0x17
        /*002a*/ 	.short	(.L_15 - .L_14)
.L_14:
        /*002c*/ 	.word	0x00000000
        /*0030*/ 	.short	0x0005
        /*0032*/ 	.short	0x0028
        /*0034*/ 	.byte	0x00, 0xf4, 0x21, 0x00


	//----- nvinfo : EIATTR_KPARAM_INFO
	.align		4
.L_15:
        /*0038*/ 	.byte	0x04, 0x17
        /*003a*/ 	.short	(.L_17 - .L_16)
.L_16:
        /*003c*/ 	.word	0x00000000
        /*0040*/ 	.short	0x0004
        /*0042*/ 	.short	0x0020
        /*0044*/ 	.byte	0x00, 0xf4, 0x21, 0x00


	//----- nvinfo : EIATTR_KPARAM_INFO
	.align		4
.L_17:
        /*0048*/ 	.byte	0x04, 0x17
        /*004a*/ 	.short	(.L_19 - .L_18)
.L_18:
        /*004c*/ 	.word	0x00000000
        /*0050*/ 	.short	0x0003
        /*0052*/ 	.short	0x0018
        /*0054*/ 	.byte	0x00, 0xf4, 0x21, 0x00


	//----- nvinfo : EIATTR_KPARAM_INFO
	.align		4
.L_19:
        /*0058*/ 	.byte	0x04, 0x17
        /*005a*/ 	.short	(.L_21 - .L_20)
.L_20:
        /*005c*/ 	.word	0x00000000
        /*0060*/ 	.short	0x0002
        /*0062*/ 	.short	0x0010
        /*0064*/ 	.byte	0x00, 0xf4, 0x21, 0x00


	//----- nvinfo : EIATTR_KPARAM_INFO
	.align		4
.L_21:
        /*0068*/ 	.byte	0x04, 0x17
        /*006a*/ 	.short	(.L_23 - .L_22)
.L_22:
        /*006c*/ 	.word	0x00000000
        /*0070*/ 	.short	0x0001
        /*0072*/ 	.short	0x0008
        /*0074*/ 	.byte	0x00, 0xf4, 0x21, 0x00


	//----- nvinfo : EIATTR_KPARAM_INFO
	.align		4
.L_23:
        /*0078*/ 	.byte	0x04, 0x17
        /*007a*/ 	.short	(.L_25 - .L_24)
.L_24:
        /*007c*/ 	.word	0x00000000
        /*0080*/ 	.short	0x0000
        /*0082*/ 	.short	0x0000
        /*0084*/ 	.byte	0x00, 0xf4, 0x21, 0x00


	//----- nvinfo : EIATTR_SPARSE_MMA_MASK
	.align		4
.L_25:
        /*0088*/ 	.byte	0x03, 0x50
        /*008a*/ 	.short	0x0000


	//----- nvinfo : EIATTR_MAXREG_COUNT
	.align		4
        /*008c*/ 	.byte	0x03, 0x1b
        /*008e*/ 	.short	0x00ff


	//----- nvinfo : EIATTR_COOP_GROUP_MASK_REGIDS
	.align		4
        /*0090*/ 	.byte	0x04, 0x29
        /*0092*/ 	.short	(.L_27 - .L_26)


	//   ....[0]....
.L_26:
        /*0094*/ 	.word	0xffffffff


	//   ....[1]....
        /*0098*/ 	.word	0xffffffff


	//   ....[2]....
        /*009c*/ 	.word	0xffffffff


	//----- nvinfo : EIATTR_COOP_GROUP_INSTR_OFFSETS
	.align		4
.L_27:
        /*00a0*/ 	.byte	0x04, 0x28
        /*00a2*/ 	.short	(.L_29 - .L_28)


	//   ....[0]....
.L_28:
        /*00a4*/ 	.word	0x000003e0


	//   ....[1]....
        /*00a8*/ 	.word	0x00000400


	//   ....[2]....
        /*00ac*/ 	.word	0x00000420


	//----- nvinfo : EIATTR_EXIT_INSTR_OFFSETS
	.align		4
.L_29:
        /*00b0*/ 	.byte	0x04, 0x1c
        /*00b2*/ 	.short	(.L_31 - .L_30)


	//   ....[0]....
.L_30:
        /*00b4*/ 	.word	0x000004a0


	//   ....[1]....
        /*00b8*/ 	.word	0x000004f0


	//----- nvinfo : EIATTR_REQNTID
	.align		4
.L_31:
        /*00bc*/ 	.byte	0x04, 0x10
        /*00be*/ 	.short	(.L_33 - .L_32)
.L_32:
        /*00c0*/ 	.word	0x00000040
        /*00c4*/ 	.word	0x00000001
        /*00c8*/ 	.word	0x00000001


	//----- nvinfo : EIATTR_CBANK_PARAM_SIZE
	.align		4
.L_33:
        /*00cc*/ 	.byte	0x03, 0x19
        /*00ce*/ 	.short	0x0038


	//----- nvinfo : EIATTR_PARAM_CBANK
	.align		4
        /*00d0*/ 	.byte	0x04, 0x0a
        /*00d2*/ 	.short	(.L_35 - .L_34)
	.align		4
.L_34:
        /*00d4*/ 	.word	index@(.nv.constant0.triton_per_fused_sum_0)
        /*00d8*/ 	.short	0x0210
        /*00da*/ 	.short	0x0038


	//----- nvinfo : EIATTR_SW_WAR
	.align		4
.L_35:
        /*00dc*/ 	.byte	0x04, 0x36
        /*00de*/ 	.short	(.L_37 - .L_36)
.L_36:
        /*00e0*/ 	.word	0x00000008
.L_37:


//--------------------- .nv.callgraph             --------------------------
	.section	.nv.callgraph,"",@"SHT_CUDA_CALLGRAPH"
	.align	4
	.sectionentsize	8
	.align		4
        /*0000*/ 	.word	0x00000000
	.align		4
        /*0004*/ 	.word	0xffffffff
	.align		4
        /*0008*/ 	.word	0x00000000
	.align		4
        /*000c*/ 	.word	0xfffffffe
	.align		4
        /*0010*/ 	.word	0x00000000
	.align		4
        /*0014*/ 	.word	0xfffffffd
	.align		4
        /*0018*/ 	.word	0x00000000
	.align		4
        /*001c*/ 	.word	0xfffffffc


//--------------------- .text.triton_per_fused_sum_0 --------------------------
	.section	.text.triton_per_fused_sum_0,"ax",@progbits
	.sectionflags	@"SHF_BARRIERS=1"
	.align	128
        .global         triton_per_fused_sum_0
        .type           triton_per_fused_sum_0,@function
        .size           triton_per_fused_sum_0,(.L_x_1 - triton_per_fused_sum_0)
        .other          triton_per_fused_sum_0,@"STO_CUDA_ENTRY STV_DEFAULT"
triton_per_fused_sum_0:
.text.triton_per_fused_sum_0:
[----:B------:R-:W0:Y:S01]  /*0000*/  LDC R1, c[0x0][0x28] ;  /* 0x00000a00ff017b82 */ /* 0x000e220000000800 */
[----:B------:R-:W1:Y:S07]  /*0010*/  S2R R4, SR_TID.X ;  /* 0x0000000000047919 */ /* 0x000e6e0000002100 */
[----:B------:R-:W2:Y:S01]  /*0020*/  LDC.64 R10, c[0x0][0x218] ;  /* 0x00008600ff0a7b82 */ /* 0x000ea20000000a00 */
[----:B------:R-:W-:Y:S01]  /*0030*/  CS2R R22, SRZ ;  /* 0x0000000000167805 */ /* 0x000fe2000001ff00 */
[----:B------:R-:W-:Y:S01]  /*0040*/  ULDC.64 UR6, c[0x0][0x208] ;  /* 0x0000820000067ab9 */ /* 0x000fe20000000a00 */
[----:B------:R-:W3:Y:S05]  /*0050*/  S2R R5, SR_CTAID.X ;  /* 0x0000000000057919 */ /* 0x000eea0000002500 */
[----:B------:R-:W4:Y:S08]  /*0060*/  LDC.64 R2, c[0x0][0x210] ;  /* 0x00008400ff027b82 */ /* 0x000f300000000a00 */
[----:B------:R-:W5:Y:S08]  /*0070*/  LDC.64 R12, c[0x0][0x228] ;  /* 0x00008a00ff0c7b82 */ /* 0x000f700000000a00 */
[----:B------:R-:W2:Y:S01]  /*0080*/  LDC.64 R8, c[0x0][0x230] ;  /* 0x00008c00ff087b82 */ /* 0x000ea20000000a00 */
[----:B-1----:R-:W-:Y:S01]  /*0090*/  SHF.R.U32.HI R0, RZ, 0x3, R4 ;  /* 0x00000003ff007819 */ /* 0x002fe20000011604 */
[----:B------:R-:W-:-:S02]  /*00a0*/  IMAD.SHL.U32 R14, R4, 0x2, RZ ;  /* 0x00000002040e7824 */ /* 0x000fc400078e00ff */
[----:B---3--:R-:W-:Y:S01]  /*00b0*/  IMAD.SHL.U32 R5, R5, 0x8, RZ ;  /* 0x0000000805057824 */ /* 0x008fe200078e00ff */
[----:B------:R-:W-:Y:S02]  /*00c0*/  SGXT.U32 R0, R0, 0x3 ;  /* 0x000000030000781a */ /* 0x000fe40000000000 */
[----:B------:R-:W-:Y:S02]  /*00d0*/  LOP3.LUT R14, R14, 0xe, RZ, 0xc0, !PT ;  /* 0x0000000e0e0e7812 */ /* 0x000fe400078ec0ff */
[----:B------:R-:W-:-:S04]  /*00e0*/  LOP3.LUT R15, R5, R0, RZ, 0xfc, !PT ;  /* 0x00000000050f7212 */ /* 0x000fc800078efcff */
[----:B------:R-:W-:Y:S01]  /*00f0*/  SHF.R.S32.HI R6, RZ, 0x1f, R15 ;  /* 0x0000001fff067819 */ /* 0x000fe2000001140f */
[C---:B----4-:R-:W-:Y:S01]  /*0100*/  IMAD.WIDE R2, R15.reuse, 0x4, R2 ;  /* 0x000000040f027825 */ /* 0x050fe200078e0202 */
[----:B------:R-:W-:Y:S02]  /*0110*/  ISETP.GE.AND P0, PT, R15, 0x40, PT ;  /* 0x000000400f00780c */ /* 0x000fe40003f06270 */
[----:B------:R-:W-:Y:S02]  /*0120*/  LEA.HI R16, R6, R15, RZ, 0x2 ;  /* 0x0000000f06107211 */ /* 0x000fe400078f10ff */
[----:B------:R-:W1:Y:S02]  /*0130*/  LDC.64 R6, c[0x0][0x220] ;  /* 0x00008800ff067b82 */ /* 0x000e640000000a00 */
[----:B------:R-:W-:Y:S02]  /*0140*/  SHF.R.S32.HI R17, RZ, 0x2, R16 ;  /* 0x00000002ff117819 */ /* 0x000fe40000011410 */
[----:B------:R-:W-:-:S02]  /*0150*/  LOP3.LUT R16, R16, 0xffffffc, RZ, 0xc0, !PT ;  /* 0x0ffffffc10107812 */ /* 0x000fc400078ec0ff */
[----:B------:R-:W-:-:S03]  /*0160*/  LEA.HI R18, R17, R17, RZ, 0x2 ;  /* 0x0000001111127211 */ /* 0x000fc600078f10ff */
[----:B------:R-:W-:Y:S01]  /*0170*/  IMAD.IADD R19, R15, 0x1, -R16 ;  /* 0x000000010f137824 */ /* 0x000fe200078e0a10 */
[----:B------:R-:W-:-:S03]  /*0180*/  LOP3.LUT R18, R18, 0xffffffc, RZ, 0xc0, !PT ;  /* 0x0ffffffc12127812 */ /* 0x000fc600078ec0ff */
[----:B------:R-:W-:Y:S02]  /*0190*/  IMAD R21, R19, 0x10, R14 ;  /* 0x0000001013157824 */ /* 0x000fe400078e020e */
[----:B------:R-:W-:Y:S02]  /*01a0*/  IMAD.IADD R17, R17, 0x1, -R18 ;  /* 0x0000000111117824 */ /* 0x000fe400078e0a12 */
[----:B-----5:R-:W-:-:S04]  /*01b0*/  IMAD.WIDE R12, R21, 0x4, R12 ;  /* 0x00000004150c7825 */ /* 0x020fc800078e020c */
[----:B------:R-:W-:Y:S01]  /*01c0*/  IMAD R19, R17, 0x10, R14 ;  /* 0x0000001011137824 */ /* 0x000fe200078e020e */
[----:B------:R-:W-:Y:S01]  /*01d0*/  CS2R R14, SRZ ;  /* 0x00000000000e7805 */ /* 0x000fe2000001ff00 */
[----:B0-2---:R-:W-:Y:S01]  /*01e0*/  IMAD.WIDE R8, R21, 0x4, R8 ;  /* 0x0000000415087825 */ /* 0x005fe200078e0208 */
[----:B------:R-:W2:Y:S03]  /*01f0*/  @!P0 LDG.E.EL.64 R22, desc[UR6][R12.64] ;  /* 0x000000060c168981 */ /* 0x000ea6000c2e1b00 */
[C---:B------:R-:W-:Y:S01]  /*0200*/  IMAD.WIDE R16, R19.reuse, 0x4, R10 ;  /* 0x0000000413107825 */ /* 0x040fe200078e020a */
[----:B------:R-:W-:Y:S01]  /*0210*/  CS2R R10, SRZ ;  /* 0x00000000000a7805 */ /* 0x000fe2000001ff00 */
[----:B------:R-:W3:Y:S02]  /*0220*/  @!P0 LDG.E.EL.64 R14, desc[UR6][R8.64] ;  /* 0x00000006080e8981 */ /* 0x000ee4000c2e1b00 */
[----:B-1----:R-:W-:Y:S01]  /*0230*/  IMAD.WIDE R18, R19, 0x4, R6 ;  /* 0x0000000413127825 */ /* 0x002fe200078e0206 */
[----:B------:R-:W-:-:S03]  /*0240*/  CS2R R6, SRZ ;  /* 0x0000000000067805 */ /* 0x000fc6000001ff00 */
[----:B------:R-:W-:Y:S01]  /*0250*/  IMAD.MOV.U32 R20, RZ, RZ, RZ ;  /* 0x000000ffff147224 */ /* 0x000fe200078e00ff */
[----:B------:R-:W4:Y:S04]  /*0260*/  @!P0 LDG.E.EL.64 R10, desc[UR6][R18.64] ;  /* 0x00000006120a8981 */ /* 0x000f28000c2e1b00 */
[----:B------:R-:W5:Y:S04]  /*0270*/  @!P0 LDG.E.EL.64 R6, desc[UR6][R16.64] ;  /* 0x0000000610068981 */ /* 0x000f68000c2e1b00 */
[----:B------:R-:W5:Y:S01]  /*0280*/  @!P0 LDG.E.EL R20, desc[UR6][R2.64] ;  /* 0x0000000602148981 */ /* 0x000f62000c2e1900 */
[----:B------:R-:W0:Y:S01]  /*0290*/  S2UR UR5, SR_CgaCtaId ;  /* 0x00000000000579c3 */ /* 0x000e220000008800 */
[----:B------:R-:W-:Y:S01]  /*02a0*/  UMOV UR4, 0x400 ;  /* 0x0000040000047882 */ /* 0x000fe20000000000 */
[----:B------:R-:W-:Y:S01]  /*02b0*/  LOP3.LUT R5, R5, 0x7, R4, 0xf8, !PT ;  /* 0x0000000705057812 */ /* 0x000fe200078ef804 */
[----:B0-----:R-:W-:-:S06]  /*02c0*/  UPRMT UR4, UR5, 0x654, UR4 ;  /* 0x0000065405047896 */ /* 0x001fcc0008000004 */
[----:B------:R-:W-:Y:S02]  /*02d0*/  LEA R0, R0, UR4, 0x2 ;  /* 0x0000000400007c11 */ /* 0x000fe4000f8e10ff */
[----:B--2---:R-:W-:Y:S02]  /*02e0*/  SEL R22, R22, RZ, !P0 ;  /* 0x000000ff16167207 */ /* 0x004fe40004000000 */
[----:B------:R-:W-:Y:S02]  /*02f0*/  SEL R24, R23, RZ, !P0 ;  /* 0x000000ff17187207 */ /* 0x000fe40004000000 */
[----:B---3--:R-:W-:Y:S02]  /*0300*/  SEL R21, R14, RZ, !P0 ;  /* 0x000000ff0e157207 */ /* 0x008fe40004000000 */
[----:B------:R-:W-:Y:S02]  /*0310*/  SEL R15, R15, RZ, !P0 ;  /* 0x000000ff0f0f7207 */ /* 0x000fe40004000000 */
[----:B----4-:R-:W-:-:S02]  /*0320*/  SEL R10, R10, RZ, !P0 ;  /* 0x000000ff0a0a7207 */ /* 0x010fc40004000000 */
[----:B-----5:R-:W-:Y:S02]  /*0330*/  SEL R13, R6, RZ, !P0 ;  /* 0x000000ff060d7207 */ /* 0x020fe40004000000 */
[----:B------:R-:W-:Y:S02]  /*0340*/  SEL R7, R7, RZ, !P0 ;  /* 0x000000ff07077207 */ /* 0x000fe40004000000 */
[----:B------:R-:W-:Y:S01]  /*0350*/  SEL R6, R11, RZ, !P0 ;  /* 0x000000ff0b067207 */ /* 0x000fe20004000000 */
[-C--:B------:R-:W-:Y:S01]  /*0360*/  FFMA R21, R22, R20.reuse, R21 ;  /* 0x0000001416157223 */ /* 0x080fe20000000015 */
[----:B------:R-:W-:-:S03]  /*0370*/  FFMA R15, R24, R20, R15 ;  /* 0x00000014180f7223 */ /* 0x000fc6000000000f */
[-C--:B------:R-:W-:Y:S01]  /*0380*/  FFMA R2, R7, R20.reuse, R6 ;  /* 0x0000001407027223 */ /* 0x080fe20000000006 */
[----:B------:R-:W-:-:S03]  /*0390*/  FFMA R20, R13, R20, R10 ;  /* 0x000000140d147223 */ /* 0x000fc6000000000a */
[----:B------:R-:W-:Y:S01]  /*03a0*/  FADD R2, R2, R15 ;  /* 0x0000000f02027221 */ /* 0x000fe20000000000 */
[----:B------:R-:W-:-:S04]  /*03b0*/  FADD R21, R20, R21 ;  /* 0x0000001514157221 */ /* 0x000fc80000000000 */
[----:B------:R-:W-:-:S05]  /*03c0*/  FADD R2, R2, R21 ;  /* 0x0000001502027221 */ /* 0x000fca0000000000 */
[----:B------:R-:W-:-:S05]  /*03d0*/  FSEL R2, R2, RZ, !P0 ;  /* 0x000000ff02027208 */ /* 0x000fca0004000000 */
[----:B------:R-:W0:Y:S02]  /*03e0*/  SHFL.BFLY PT, R3, R2, 0x4, 0x1f ;  /* 0x0c801f0002037f89 */ /* 0x000e2400000e0000 */
[----:B0-----:R-:W-:-:S05]  /*03f0*/  FADD R3, R2, R3 ;  /* 0x0000000302037221 */ /* 0x001fca0000000000 */
[----:B------:R-:W0:Y:S02]  /*0400*/  SHFL.BFLY PT, R6, R3, 0x2, 0x1f ;  /* 0x0c401f0003067f89 */ /* 0x000e2400000e0000 */
[----:B0-----:R-:W-:-:S05]  /*0410*/  FADD R6, R3, R6 ;  /* 0x0000000603067221 */ /* 0x001fca0000000000 */
[----:B------:R-:W0:Y:S01]  /*0420*/  SHFL.BFLY PT, R7, R6, 0x1, 0x1f ;  /* 0x0c201f0006077f89 */ /* 0x000e2200000e0000 */
[----:B------:R-:W-:-:S04]  /*0430*/  LOP3.LUT P0, RZ, R4, 0x38, RZ, 0xc0, !PT ;  /* 0x0000003804ff7812 */ /* 0x000fc8000780c0ff */
[----:B------:R-:W-:Y:S01]  /*0440*/  ISETP.LT.AND P0, PT, R5, 0x40, !P0 ;  /* 0x000000400500780c */ /* 0x000fe20004701270 */
[----:B0-----:R-:W-:-:S05]  /*0450*/  FADD R7, R6, R7 ;  /* 0x0000000706077221 */ /* 0x001fca0000000000 */
[----:B------:R0:W-:Y:S01]  /*0460*/  STS [R0], R7 ;  /* 0x0000000700007388 */ /* 0x0001e20000000800 */
[----:B------:R-:W-:-:S04]  /*0470*/  LOP3.LUT R4, R4, 0x7, RZ, 0xc0, !PT ;  /* 0x0000000704047812 */ /* 0x000fc800078ec0ff */
[----:B------:R-:W-:Y:S01]  /*0480*/  LEA R4, R4, UR4, 0x2 ;  /* 0x0000000404047c11 */ /* 0x000fe2000f8e10ff */
[----:B------:R-:W-:Y:S06]  /*0490*/  BAR.SYNC.DEFER_BLOCKING 0x0 ;  /* 0x0000000000007b1d */ /* 0x000fec0000010000 */
[----:B0-----:R-:W-:Y:S05]  /*04a0*/  @!P0 EXIT ;  /* 0x000000000000894d */ /* 0x001fea0003800000 */
[----:B------:R-:W0:Y:S01]  /*04b0*/  LDS R7, [R4] ;  /* 0x0000000004077984 */ /* 0x000e220000000800 */
[----:B------:R-:W1:Y:S02]  /*04c0*/  LDC.64 R2, c[0x0][0x238] ;  /* 0x00008e00ff027b82 */ /* 0x000e640000000a00 */
[----:B-1----:R-:W-:-:S05]  /*04d0*/  IMAD.WIDE R2, R5, 0x4, R2 ;  /* 0x0000000405027825 */ /* 0x002fca00078e0202 */
[----:B0-----:R-:W-:Y:S01]  /*04e0*/  STG.E desc[UR6][R2.64], R7 ;  /* 0x0000000702007986 */ /* 0x001fe2000c101906 */
[----:B------:R-:W-:Y:S05]  /*04f0*/  EXIT ;  /* 0x000000000000794d */ /* 0x000fea0003800000 */
.L_x_0:
[----:B------:R-:W-:-:S00]  /*0500*/  BRA `(.L_x_0) ;  /* 0xfffffffc00fc7947 */ /* 0x000fc0000383ffff */
[----:B------:R-:W-:-:S00]  /*0510*/  NOP ;  /* 0x0000000000007918 */ /* 0x000fc00000000000 */
        /* <DEDUP_REMOVED lines=14> */
.L_x_1:


//--------------------- .nv.shared.triton_per_fused_sum_0 --------------------------
	.section	.nv.shared.triton_per_fused_sum_0,"aw",@nobits
	.sectionflags	@""
	.align	16
	.zero		1024


//--------------------- .nv.constant0.triton_per_fused_sum_0 --------------------------
	.section	.nv.constant0.triton_per_fused_sum_0,"a",@progbits
	.sectionflags	@""
	.align	4
.nv.constant0.triton_per_fused_sum_0:
	.zero		584
